	.headerflags	@"EF_CUDA_TEXMODE_UNIFIED EF_CUDA_64BIT_ADDRESS EF_CUDA_ACCELERATORS EF_CUDA_SM90 EF_CUDA_VIRTUAL_SM(EF_CUDA_SM90)"
	.elftype	@"ET_EXEC"


//--------------------- .nv.info                  --------------------------
	.section	.nv.info,"",@"SHT_CUDA_INFO"
	.align	4


	//----- nvinfo : EIATTR_REGCOUNT
	.align		4
        /*0000*/ 	.byte	0x04, 0x2f
        /*0002*/ 	.short	(.L_1 - .L_0)
	.align		4
.L_0:
        /*0004*/ 	.word	index@(triton_poi_fused_add_50)
        /*0008*/ 	.word	0x0000001a


	//----- nvinfo : EIATTR_MIN_STACK_SIZE
	.align		4
.L_1:
        /*000c*/ 	.byte	0x04, 0x12
        /*000e*/ 	.short	(.L_3 - .L_2)
	.align		4
.L_2:
        /*0010*/ 	.word	index@(triton_poi_fused_add_50)
        /*0014*/ 	.word	0x00000000


	//----- nvinfo : EIATTR_FRAME_SIZE
	.align		4
.L_3:
        /*0018*/ 	.byte	0x04, 0x11
        /*001a*/ 	.short	(.L_5 - .L_4)
	.align		4
.L_4:
        /*001c*/ 	.word	index@(triton_poi_fused_add_50)
        /*0020*/ 	.word	0x00000000


	//----- nvinfo : EIATTR_MIN_STACK_SIZE
	.align		4
.L_5:
        /*0024*/ 	.byte	0x04, 0x12
        /*0026*/ 	.short	(.L_7 - .L_6)
	.align		4
.L_6:
        /*0028*/ 	.word	index@(triton_poi_fused_add_50)
        /*002c*/ 	.word	0x00000000
.L_7:


//--------------------- .nv.info.triton_poi_fused_add_50 --------------------------
	.section	.nv.info.triton_poi_fused_add_50,"",@"SHT_CUDA_INFO"
	.sectionflags	@""
	.align	4


	//----- nvinfo : EIATTR_CUDA_API_VERSION
	.align		4
        /*0000*/ 	.byte	0x04, 0x37
        /*0002*/ 	.short	(.L_9 - .L_8)
.L_8:
        /*0004*/ 	.word	0x0000007c


	//----- nvinfo : EIATTR_KPARAM_INFO
	.align		4
.L_9:
        /*0008*/ 	.byte	0x04, 0x17
        /*000a*/ 	.short	(.L_11 - .L_10)
.L_10:
        /*000c*/ 	.word	0x00000000
        /*0010*/ 	.short	0x0002
        /*0012*/ 	.short	0x0010
        /*0014*/ 	.byte	0x00, 0xf0, 0x11, 0x00


	//----- nvinfo : EIATTR_KPARAM_INFO
	.align		4
.L_11:
        /*0018*/ 	.byte	0x04, 0x17
        /*001a*/ 	.short	(.L_13 - .L_12)
.L_12:
        /*001c*/ 	.word	0x00000000
        /*0020*/ 	.short	0x0001
        /*0022*/ 	.short	0x0008
        /*0024*/ 	.byte	0x00, 0xf4, 0x21, 0x00


	//----- nvinfo : EIATTR_KPARAM_INFO
	.align		4
.L_13:
        /*0028*/ 	.byte	0x04, 0x17
        /*002a*/ 	.short	(.L_15 - .L_14)
.L_14:
        /*002c*/ 	.word	0x00000000
        /*0030*/ 	.short	0x0000
        /*0032*/ 	.short	0x0000
        /*0034*/ 	.byte	0x00, 0xf4, 0x21, 0x00


	//----- nvinfo : EIATTR_SPARSE_MMA_MASK
	.align		4
.L_15:
        /*0038*/ 	.byte	0x03, 0x50
        /*003a*/ 	.short	0x0000


	//----- nvinfo : EIATTR_MAXREG_COUNT
	.align		4
        /*003c*/ 	.byte	0x03, 0x1b
        /*003e*/ 	.short	0x00ff


	//----- nvinfo : EIATTR_EXIT_INSTR_OFFSETS
	.align		4
        /*0040*/ 	.byte	0x04, 0x1c
        /*0042*/ 	.short	(.L_17 - .L_16)


	//   ....[0]....
.L_16:
        /*0044*/ 	.word	0x00000190


	//----- nvinfo : EIATTR_REQNTID
	.align		4
.L_17:
        /*0048*/ 	.byte	0x04, 0x10
        /*004a*/ 	.short	(.L_19 - .L_18)
.L_18:
        /*004c*/ 	.word	0x00000080
        /*0050*/ 	.word	0x00000001
        /*0054*/ 	.word	0x00000001


	//----- nvinfo : EIATTR_CBANK_PARAM_SIZE
	.align		4
.L_19:
        /*0058*/ 	.byte	0x03, 0x19
        /*005a*/ 	.short	0x0014


	//----- nvinfo : EIATTR_PARAM_CBANK
	.align		4
        /*005c*/ 	.byte	0x04, 0x0a
        /*005e*/ 	.short	(.L_21 - .L_20)
	.align		4
.L_20:
        /*0060*/ 	.word	index@(.nv.constant0.triton_poi_fused_add_50)
        /*0064*/ 	.short	0x0210
        /*0066*/ 	.short	0x0014


	//----- nvinfo : EIATTR_SW_WAR
	.align		4
.L_21:
        /*0068*/ 	.byte	0x04, 0x36
        /*006a*/ 	.short	(.L_23 - .L_22)
.L_22:
        /*006c*/ 	.word	0x00000008
.L_23:


//--------------------- .nv.callgraph             --------------------------
	.section	.nv.callgraph,"",@"SHT_CUDA_CALLGRAPH"
	.align	4
	.sectionentsize	8
	.align		4
        /*0000*/ 	.word	0x00000000
	.align		4
        /*0004*/ 	.word	0xffffffff
	.align		4
        /*0008*/ 	.word	0x00000000
	.align		4
        /*000c*/ 	.word	0xfffffffe
	.align		4
        /*0010*/ 	.word	0x00000000
	.align		4
        /*0014*/ 	.word	0xfffffffd
	.align		4
        /*0018*/ 	.word	0x00000000
	.align		4
        /*001c*/ 	.word	0xfffffffc


//--------------------- .text.triton_poi_fused_add_50 --------------------------
	.section	.text.triton_poi_fused_add_50,"ax",@progbits
	.align	128
        .global         triton_poi_fused_add_50
        .type           triton_poi_fused_add_50,@function
        .size           triton_poi_fused_add_50,(.L_x_1 - triton_poi_fused_add_50)
        .other          triton_poi_fused_add_50,@"STO_CUDA_ENTRY STV_DEFAULT"
triton_poi_fused_add_50:
.text.triton_poi_fused_add_50:
[----:B------:R-:W-:Y:S01]  /*0000*/  LDC R1, c[0x0][0x28] ;  /* 0x00000a00ff017b82 */ /* 0x000fe20000000800 */
[----:B------:R-:W1:Y:S07]  /*0010*/  S2R R0, SR_TID.X ;  /* 0x0000000000007919 */ /* 0x000e6e0000002100 */
[----:B------:R-:W2:Y:S01]  /*0020*/  LDC.64 R2, c[0x0][0x210] ;  /* 0x00008400ff027b82 */ /* 0x000ea20000000a00 */
[----:B------:R-:W-:Y:S01]  /*0030*/  ULDC.64 UR4, c[0x0][0x208] ;  /* 0x0000820000047ab9 */ /* 0x000fe20000000a00 */
[----:B------:R-:W3:Y:S06]  /*0040*/  S2R R5, SR_CTAID.X ;  /* 0x0000000000057919 */ /* 0x000eec0000002500 */
[----:B------:R-:W4:Y:S01]  /*0050*/  LDC.64 R8, c[0x0][0x218] ;  /* 0x00008600ff087b82 */ /* 0x000f220000000a00 */
[----:B-1----:R-:W-:-:S04]  /*0060*/  SHF.L.U32 R0, R0, 0x2, RZ ;  /* 0x0000000200007819 */ /* 0x002fc800000006ff */
[----:B------:R-:W-:-:S04]  /*0070*/  LOP3.LUT R0, R0, 0x1fc, RZ, 0xc0, !PT ;  /* 0x000001fc00007812 */ /* 0x000fc800078ec0ff */
[----:B---3--:R-:W-:-:S05]  /*0080*/  LEA R5, R5, R0, 0xa ;  /* 0x0000000005057211 */ /* 0x008fca00078e50ff */
[----:B--2---:R-:W-:-:S04]  /*0090*/  IMAD.WIDE R2, R5, 0x4, R2 ;  /* 0x0000000405027825 */ /* 0x004fc800078e0202 */
[----:B----4-:R-:W-:Y:S01]  /*00a0*/  IMAD.WIDE R8, R5, 0x4, R8 ;  /* 0x0000000405087825 */ /* 0x010fe200078e0208 */
[----:B------:R-:W2:Y:S04]  /*00b0*/  LDG.E.128 R12, desc[UR4][R2.64] ;  /* 0x00000004020c7981 */ /* 0x000ea8000c1e1d00 */
[----:B------:R-:W2:Y:S04]  /*00c0*/  LDG.E.128 R16, desc[UR4][R8.64] ;  /* 0x0000000408107981 */ /* 0x000ea8000c1e1d00 */
[----:B------:R-:W3:Y:S04]  /*00d0*/  LDG.E.128 R4, desc[UR4][R2.64+0x800] ;  /* 0x0008000402047981 */ /* 0x000ee8000c1e1d00 */
[----:B------:R-:W3:Y:S01]  /*00e0*/  LDG.E.128 R20, desc[UR4][R8.64+0x800] ;  /* 0x0008000408147981 */ /* 0x000ee2000c1e1d00 */
[----:B--2---:R-:W-:Y:S01]  /*00f0*/  FADD R12, R12, R16 ;  /* 0x000000100c0c7221 */ /* 0x004fe20000000000 */
[----:B------:R-:W-:Y:S01]  /*0100*/  FADD R13, R13, R17 ;  /* 0x000000110d0d7221 */ /* 0x000fe20000000000 */
[----:B------:R-:W-:Y:S01]  /*0110*/  FADD R14, R14, R18 ;  /* 0x000000120e0e7221 */ /* 0x000fe20000000000 */
[----:B------:R-:W-:Y:S01]  /*0120*/  FADD R15, R15, R19 ;  /* 0x000000130f0f7221 */ /* 0x000fe20000000000 */
[----:B---3--:R-:W-:Y:S01]  /*0130*/  FADD R4, R4, R20 ;  /* 0x0000001404047221 */ /* 0x008fe20000000000 */
[----:B------:R-:W-:Y:S01]  /*0140*/  FADD R5, R5, R21 ;  /* 0x0000001505057221 */ /* 0x000fe20000000000 */
[----:B------:R-:W-:Y:S01]  /*0150*/  FADD R6, R6, R22 ;  /* 0x0000001606067221 */ /* 0x000fe20000000000 */
[----:B------:R-:W-:Y:S01]  /*0160*/  FADD R7, R7, R23 ;  /* 0x0000001707077221 */ /* 0x000fe20000000000 */
[----:B------:R-:W-:Y:S04]  /*0170*/  STG.E.128 desc[UR4][R2.64], R12 ;  /* 0x0000000c02007986 */ /* 0x000fe8000c101d04 */
[----:B------:R-:W-:Y:S01]  /*0180*/  STG.E.128 desc[UR4][R2.64+0x800], R4 ;  /* 0x0008000402007986 */ /* 0x000fe2000c101d04 */
[----:B------:R-:W-:Y:S05]  /*0190*/  EXIT ;  /* 0x000000000000794d */ /* 0x000fea0003800000 */
.L_x_0:
[----:B------:R-:W-:-:S00]  /*01a0*/  BRA `(.L_x_0) ;  /* 0xfffffffc00fc7947 */ /* 0x000fc0000383ffff */
[----:B------:R-:W-:-:S00]  /*01b0*/  NOP ;  /* 0x0000000000007918 */ /* 0x000fc00000000000 */
        /* <DEDUP_REMOVED lines=12> */
.L_x_1:


//--------------------- .nv.constant0.triton_poi_fused_add_50 --------------------------
	.section	.nv.constant0.triton_poi_fused_add_50,"a",@progbits
	.sectionflags	@""
	.align	4
.nv.constant0.triton_poi_fused_add_50:
	.zero		548
